//
// Generated by NVIDIA NVVM Compiler
//
// Compiler Build ID: CL-36424714
// Cuda compilation tools, release 13.0, V13.0.88
// Based on NVVM 20.0.0
//

.version 9.0
.target sm_100
.address_size 64

	// .globl	_Z10testKernelv
.extern .func  (.param .b32 func_retval0) vprintf
(
	.param .b64 vprintf_param_0,
	.param .b64 vprintf_param_1
)
;
.global .align 1 .b8 $str[26] = {72, 101, 108, 108, 111, 32, 102, 114, 111, 109, 32, 71, 80, 85, 32, 116, 104, 114, 101, 97, 100, 32, 37, 100, 10};

.visible .entry _Z10testKernelv()
{
	.local .align 8 .b8 	__local_depot0[8];
	.reg .b64 	%SP;
	.reg .b64 	%SPL;
	.reg .b32 	%r<4>;
	.reg .b64 	%rd<5>;

	mov.u64 	%SPL, __local_depot0;
	cvta.local.u64 	%SP, %SPL;
	add.u64 	%rd1, %SP, 0;
	add.u64 	%rd2, %SPL, 0;
	mov.u32 	%r1, %tid.x;
	st.local.u32 	[%rd2], %r1;
	mov.u64 	%rd3, $str;
	cvta.global.u64 	%rd4, %rd3;
	{ // callseq 0, 0
	.param .b64 param0;
	st.param.b64 	[param0], %rd4;
	.param .b64 param1;
	st.param.b64 	[param1], %rd1;
	.param .b32 retval0;
	call.uni (retval0), 
	vprintf, 
	(
	param0, 
	param1
	);
	ld.param.b32 	%r2, [retval0];
	} // callseq 0
	ret;

}


// ===== COMPILED SASS (sm_100) =====

	.target	sm_100

	.elftype	@"ET_EXEC"


//--------------------- .note.nv.tkinfo           --------------------------
	.section	.note.nv.tkinfo,"",@"SHT_NOTE"
	.sectionflags	@"SHF_NOTE_NV_TKINFO"
	.tkinfo
        /*0018*/ 	.word	0x00000002
        /*0030*/ 	.string	""
        /*0030*/ 	.string	"ptxas"
        /*0030*/ 	.string	"Cuda compilation tools, release 13.0, V13.0.88"
        /*0030*/ 	.string	"Build cuda_13.0.r13.0/compiler.36424714_0"
        /*0030*/ 	.string	"-arch sm_100 -m 64 "



//--------------------- .note.nv.cuinfo           --------------------------
	.section	.note.nv.cuinfo,"",@"SHT_NOTE"
	.sectionflags	@"SHF_NOTE_NV_CUINFO"
        /*0018*/ 	.short	0x0002
        /*001a*/ 	.short	0x0064
        /*001c*/ 	.short	0x0082
	.zero		2


//--------------------- .nv.info                  --------------------------
	.section	.nv.info,"",@"SHT_CUDA_INFO"
	.align	4


	//----- nvinfo : EIATTR_REGCOUNT
	.align		4
        /*0000*/ 	.byte	0x04, 0x2f
        /*0002*/ 	.short	(.L_2 - .L_1)
	.align		4
.L_1:
        /*0004*/ 	.word	index@(_Z10testKernelv)
        /*0008*/ 	.word	0x00000018


	//----- nvinfo : EIATTR_FRAME_SIZE
	.align		4
.L_2:
        /*000c*/ 	.byte	0x04, 0x11
        /*000e*/ 	.short	(.L_4 - .L_3)
	.align		4
.L_3:
        /*0010*/ 	.word	index@(_Z10testKernelv)
        /*0014*/ 	.word	0x00000008


	//----- nvinfo : EIATTR_MIN_STACK_SIZE
	.align		4
.L_4:
        /*0018*/ 	.byte	0x04, 0x12
        /*001a*/ 	.short	(.L_6 - .L_5)
	.align		4
.L_5:
        /*001c*/ 	.word	index@(_Z10testKernelv)
        /*0020*/ 	.word	0x00000008
.L_6:


//--------------------- .nv.compat                --------------------------
	.section	.nv.compat,"",@"SHT_CUDA_COMPAT_INFO"
	.align	4
        /*0000*/ 	.byte	0x02, 0x09, 0x00, 0x00, 0x02, 0x02, 0x01, 0x00, 0x02, 0x05, 0x05, 0x00, 0x03, 0x07, 0x01, 0x01
        /*0010*/ 	.byte	0x02, 0x03, 0x00, 0x00, 0x02, 0x06, 0x01, 0x00, 0x04, 0x0b, 0x08, 0x00, 0x09, 0x00, 0x00, 0x00
        /*0020*/ 	.byte	0x00, 0x00, 0x00, 0x00


//--------------------- .nv.info._Z10testKernelv  --------------------------
	.section	.nv.info._Z10testKernelv,"",@"SHT_CUDA_INFO"
	.sectionflags	@""
	.align	4


	//----- nvinfo : EIATTR_CUDA_API_VERSION
	.align		4
        /*0000*/ 	.byte	0x04, 0x37
        /*0002*/ 	.short	(.L_8 - .L_7)
.L_7:
        /*0004*/ 	.word	0x00000082


	//----- nvinfo : EIATTR_SPARSE_MMA_MASK
	.align		4
.L_8:
        /*0008*/ 	.byte	0x03, 0x50
        /*000a*/ 	.short	0x0000


	//----- nvinfo : EIATTR_MAXREG_COUNT
	.align		4
        /*000c*/ 	.byte	0x03, 0x1b
        /*000e*/ 	.short	0x00ff


	//----- nvinfo : EIATTR_EXTERNS
	.align		4
        /*0010*/ 	.byte	0x04, 0x0f
        /*0012*/ 	.short	(.L_10 - .L_9)


	//   ....[0]....
	.align		4
.L_9:
        /*0014*/ 	.word	index@(vprintf)


	//----- nvinfo : EIATTR_MERCURY_ISA_VERSION
	.align		4
.L_10:
        /*0018*/ 	.byte	0x03, 0x5f
        /*001a*/ 	.short	0x0101


	//----- nvinfo : EIATTR_VRC_CTA_INIT_COUNT
	.align		4
        /*001c*/ 	.byte	0x02, 0x4a
	.zero		1
	.zero		1


	//----- nvinfo : EIATTR_SYSCALL_OFFSETS
	.align		4
        /*0020*/ 	.byte	0x04, 0x46
        /*0022*/ 	.short	(.L_12 - .L_11)


	//   ....[0]....
.L_11:
        /*0024*/ 	.word	0x000000e0


	//----- nvinfo : EIATTR_EXIT_INSTR_OFFSETS
	.align		4
.L_12:
        /*0028*/ 	.byte	0x04, 0x1c
        /*002a*/ 	.short	(.L_14 - .L_13)


	//   ....[0]....
.L_13:
        /*002c*/ 	.word	0x000000f0


	//----- nvinfo : EIATTR_SW_WAR
	.align		4
.L_14:
        /*0030*/ 	.byte	0x04, 0x36
        /*0032*/ 	.short	(.L_16 - .L_15)
.L_15:
        /*0034*/ 	.word	0x00000008
.L_16:


//--------------------- .nv.callgraph             --------------------------
	.section	.nv.callgraph,"",@"SHT_CUDA_CALLGRAPH"
	.align	4
	.sectionentsize	8
	.align		4
        /*0000*/ 	.word	0x00000000
	.align		4
        /*0004*/ 	.word	0xffffffff
	.align		4
        /*0008*/ 	.word	index@(_Z10testKernelv)
	.align		4
        /*000c*/ 	.word	index@(vprintf)
	.align		4
        /*0010*/ 	.word	0x00000000
	.align		4
        /*0014*/ 	.word	0xfffffffe
	.align		4
        /*0018*/ 	.word	0x00000000
	.align		4
        /*001c*/ 	.word	0xfffffffd
	.align		4
        /*0020*/ 	.word	0x00000000
	.align		4
        /*0024*/ 	.word	0xfffffffc


//--------------------- .nv.constant4             --------------------------
	.section	.nv.constant4,"a",@progbits
	.align	8
	.align		8
.nv.constant4:
        /*0000*/ 	.dword	vprintf
	.align		8
        /*0008*/ 	.dword	$str


//--------------------- .text._Z10testKernelv     --------------------------
	.section	.text._Z10testKernelv,"ax",@progbits
	.align	128
        .global         _Z10testKernelv
        .type           _Z10testKernelv,@function
        .size           _Z10testKernelv,(.L_x_2 - _Z10testKernelv)
        .other          _Z10testKernelv,@"STO_CUDA_ENTRY STV_DEFAULT"
_Z10testKernelv:
.text._Z10testKernelv:
[----:B------:R-:W0:Y:S01]  /*0000*/  LDC R1, c[0x0][0x37c] ;  /* 0x0000df00ff017b82 */ /* 0x000e220000000800 */
[----:B------:R-:W1:Y:S01]  /*0010*/  S2R R8, SR_TID.X ;  /* 0x0000000000087919 */ /* 0x000e620000002100 */
[----:B0-----:R-:W-:Y:S01]  /*0020*/  VIADD R1, R1, 0xfffffff8 ;  /* 0xfffffff801017836 */ /* 0x001fe20000000000 */
[----:B------:R-:W-:Y:S01]  /*0030*/  MOV R0, 0x0 ;  /* 0x0000000000007802 */ /* 0x000fe20000000f00 */
[----:B------:R-:W0:Y:S04]  /*0040*/  LDCU UR4, c[0x0][0x2f8] ;  /* 0x00005f00ff0477ac */ /* 0x000e280008000800 */
[----:B------:R2:W3:Y:S01]  /*0050*/  LDC.64 R2, c[0x4][R0] ;  /* 0x0100000000027b82 */ /* 0x0004e20000000a00 */
[----:B------:R-:W4:Y:S01]  /*0060*/  LDCU.64 UR6, c[0x4][0x8] ;  /* 0x01000100ff0677ac */ /* 0x000f220008000a00 */
[----:B------:R-:W5:Y:S01]  /*0070*/  LDCU UR5, c[0x0][0x2fc] ;  /* 0x00005f80ff0577ac */ /* 0x000f620008000800 */
[----:B0-----:R-:W-:Y:S01]  /*0080*/  IADD3 R6, P0, PT, R1, UR4, RZ ;  /* 0x0000000401067c10 */ /* 0x001fe2000ff1e0ff */
[----:B----4-:R-:W-:Y:S01]  /*0090*/  IMAD.U32 R4, RZ, RZ, UR6 ;  /* 0x00000006ff047e24 */ /* 0x010fe2000f8e00ff */
[----:B------:R-:W-:-:S03]  /*00a0*/  MOV R5, UR7 ;  /* 0x0000000700057c02 */ /* 0x000fc60008000f00 */
[----:B-----5:R-:W-:Y:S01]  /*00b0*/  IMAD.X R7, RZ, RZ, UR5, P0 ;  /* 0x00000005ff077e24 */ /* 0x020fe200080e06ff */
[----:B-1----:R2:W-:Y:S07]  /*00c0*/  STL [R1], R8 ;  /* 0x0000000801007387 */ /* 0x0025ee0000100800 */
[----:B------:R-:W-:-:S07]  /*00d0*/  LEPC R20, `(.L_x_0) ;  /* 0x000000001014794e */ /* 0x000fce0000000000 */
[----:B--23--:R-:W-:Y:S05]  /*00e0*/  CALL.ABS.NOINC R2 ;  /* 0x0000000002007343 */ /* 0x00cfea0003c00000 */
.L_x_0:
[----:B------:R-:W-:Y:S05]  /*00f0*/  EXIT ;  /* 0x000000000000794d */ /* 0x000fea0003800000 */
.L_x_1:
[----:B------:R-:W-:-:S00]  /*0100*/  BRA `(.L_x_1) ;  /* 0xfffffffc00fc7947 */ /* 0x000fc0000383ffff */
[----:B------:R-:W-:-:S00]  /*0110*/  NOP ;  /* 0x0000000000007918 */ /* 0x000fc00000000000 */
        /* <DEDUP_REMOVED lines=14> */
.L_x_2:


//--------------------- .nv.global.init           --------------------------
	.section	.nv.global.init,"aw",@progbits
.nv.global.init:
	.type		$str,@object
	.size		$str,(.L_0 - $str)
$str:
        /*0000*/ 	.byte	0x48, 0x65, 0x6c, 0x6c, 0x6f, 0x20, 0x66, 0x72, 0x6f, 0x6d, 0x20, 0x47, 0x50, 0x55, 0x20, 0x74
        /*0010*/ 	.byte	0x68, 0x72, 0x65, 0x61, 0x64, 0x20, 0x25, 0x64, 0x0a, 0x00
.L_0:


//--------------------- .nv.shared.reserved.0     --------------------------
	.section	.nv.shared.reserved.0,"aw",@nobits
	.weak		__nv_reservedSMEM_offset_0_alias
	.size		__nv_reservedSMEM_offset_0_alias, 0, 64
	.other		__nv_reservedSMEM_offset_0_alias,@"STO_CUDA_RESERVED_SHARED STV_DEFAULT"
__nv_reservedSMEM_offset_0_alias:
	.zero		0
	.zero		64


//--------------------- .nv.constant0._Z10testKernelv --------------------------
	.section	.nv.constant0._Z10testKernelv,"a",@progbits
	.sectionflags	@""
	.align	4
.nv.constant0._Z10testKernelv:
	.zero		896


//--------------------- SYMBOLS --------------------------

	.type		.nv.reservedSmem.offset0,@object
	.size		.nv.reservedSmem.offset0,0x4
	.type		vprintf,@function
